//
// Generated by NVIDIA NVVM Compiler
//
// Compiler Build ID: CL-36424714
// Cuda compilation tools, release 13.0, V13.0.88
// Based on NVVM 20.0.0
//

.version 9.0
.target sm_100
.address_size 64

	// .globl	_Z14copyVectorizedPK6Float4PS_i

.visible .entry _Z14copyVectorizedPK6Float4PS_i(
	.param .u64 .ptr .align 1 _Z14copyVectorizedPK6Float4PS_i_param_0,
	.param .u64 .ptr .align 1 _Z14copyVectorizedPK6Float4PS_i_param_1,
	.param .u32 _Z14copyVectorizedPK6Float4PS_i_param_2
)
{
	.reg .pred 	%p<2>;
	.reg .b32 	%r<6>;
	.reg .b32 	%f<5>;
	.reg .b64 	%rd<8>;

	ld.param.u64 	%rd1, [_Z14copyVectorizedPK6Float4PS_i_param_0];
	ld.param.u64 	%rd2, [_Z14copyVectorizedPK6Float4PS_i_param_1];
	ld.param.u32 	%r2, [_Z14copyVectorizedPK6Float4PS_i_param_2];
	mov.u32 	%r3, %ctaid.x;
	mov.u32 	%r4, %ntid.x;
	mov.u32 	%r5, %tid.x;
	mad.lo.s32 	%r1, %r3, %r4, %r5;
	setp.ge.s32 	%p1, %r1, %r2;
	@%p1 bra 	$L__BB0_2;
	cvta.to.global.u64 	%rd3, %rd1;
	cvta.to.global.u64 	%rd4, %rd2;
	mul.wide.s32 	%rd5, %r1, 16;
	add.s64 	%rd6, %rd4, %rd5;
	add.s64 	%rd7, %rd3, %rd5;
	ld.global.nc.v4.f32 	{%f1, %f2, %f3, %f4}, [%rd7];
	st.global.v4.f32 	[%rd6], {%f1, %f2, %f3, %f4};
$L__BB0_2:
	ret;

}


// ===== COMPILED SASS (sm_100) =====

	.target	sm_100

	.elftype	@"ET_EXEC"


//--------------------- .note.nv.tkinfo           --------------------------
	.section	.note.nv.tkinfo,"",@"SHT_NOTE"
	.sectionflags	@"SHF_NOTE_NV_TKINFO"
	.tkinfo
        /*0018*/ 	.word	0x00000002
        /*0030*/ 	.string	""
        /*0030*/ 	.string	"ptxas"
        /*0030*/ 	.string	"Cuda compilation tools, release 13.0, V13.0.88"
        /*0030*/ 	.string	"Build cuda_13.0.r13.0/compiler.36424714_0"
        /*0030*/ 	.string	"-arch sm_100 -m 64 "



//--------------------- .note.nv.cuinfo           --------------------------
	.section	.note.nv.cuinfo,"",@"SHT_NOTE"
	.sectionflags	@"SHF_NOTE_NV_CUINFO"
        /*0018*/ 	.short	0x0002
        /*001a*/ 	.short	0x0064
        /*001c*/ 	.short	0x0082
	.zero		2


//--------------------- .nv.info                  --------------------------
	.section	.nv.info,"",@"SHT_CUDA_INFO"
	.align	4


	//----- nvinfo : EIATTR_REGCOUNT
	.align		4
        /*0000*/ 	.byte	0x04, 0x2f
        /*0002*/ 	.short	(.L_1 - .L_0)
	.align		4
.L_0:
        /*0004*/ 	.word	index@(_Z14copyVectorizedPK6Float4PS_i)
        /*0008*/ 	.word	0x0000000e


	//----- nvinfo : EIATTR_FRAME_SIZE
	.align		4
.L_1:
        /*000c*/ 	.byte	0x04, 0x11
        /*000e*/ 	.short	(.L_3 - .L_2)
	.align		4
.L_2:
        /*0010*/ 	.word	index@(_Z14copyVectorizedPK6Float4PS_i)
        /*0014*/ 	.word	0x00000000


	//----- nvinfo : EIATTR_MIN_STACK_SIZE
	.align		4
.L_3:
        /*0018*/ 	.byte	0x04, 0x12
        /*001a*/ 	.short	(.L_5 - .L_4)
	.align		4
.L_4:
        /*001c*/ 	.word	index@(_Z14copyVectorizedPK6Float4PS_i)
        /*0020*/ 	.word	0x00000000
.L_5:


//--------------------- .nv.compat                --------------------------
	.section	.nv.compat,"",@"SHT_CUDA_COMPAT_INFO"
	.align	4
        /*0000*/ 	.byte	0x02, 0x09, 0x00, 0x00, 0x02, 0x02, 0x01, 0x00, 0x02, 0x05, 0x05, 0x00, 0x03, 0x07, 0x01, 0x01
        /*0010*/ 	.byte	0x02, 0x03, 0x00, 0x00, 0x02, 0x06, 0x01, 0x00, 0x04, 0x0b, 0x08, 0x00, 0x09, 0x00, 0x00, 0x00
        /*0020*/ 	.byte	0x00, 0x00, 0x00, 0x00


//--------------------- .nv.info._Z14copyVectorizedPK6Float4PS_i --------------------------
	.section	.nv.info._Z14copyVectorizedPK6Float4PS_i,"",@"SHT_CUDA_INFO"
	.sectionflags	@""
	.align	4


	//----- nvinfo : EIATTR_CUDA_API_VERSION
	.align		4
        /*0000*/ 	.byte	0x04, 0x37
        /*0002*/ 	.short	(.L_7 - .L_6)
.L_6:
        /*0004*/ 	.word	0x00000082


	//----- nvinfo : EIATTR_KPARAM_INFO
	.align		4
.L_7:
        /*0008*/ 	.byte	0x04, 0x17
        /*000a*/ 	.short	(.L_9 - .L_8)
.L_8:
        /*000c*/ 	.word	0x00000000
        /*0010*/ 	.short	0x0002
        /*0012*/ 	.short	0x0010
        /*0014*/ 	.byte	0x00, 0xf0, 0x11, 0x00


	//----- nvinfo : EIATTR_KPARAM_INFO
	.align		4
.L_9:
        /*0018*/ 	.byte	0x04, 0x17
        /*001a*/ 	.short	(.L_11 - .L_10)
.L_10:
        /*001c*/ 	.word	0x00000000
        /*0020*/ 	.short	0x0001
        /*0022*/ 	.short	0x0008
        /*0024*/ 	.byte	0x00, 0xf5, 0x21, 0x00


	//----- nvinfo : EIATTR_KPARAM_INFO
	.align		4
.L_11:
        /*0028*/ 	.byte	0x04, 0x17
        /*002a*/ 	.short	(.L_13 - .L_12)
.L_12:
        /*002c*/ 	.word	0x00000000
        /*0030*/ 	.short	0x0000
        /*0032*/ 	.short	0x0000
        /*0034*/ 	.byte	0x00, 0xf5, 0x21, 0x00


	//----- nvinfo : EIATTR_SPARSE_MMA_MASK
	.align		4
.L_13:
        /*0038*/ 	.byte	0x03, 0x50
        /*003a*/ 	.short	0x0000


	//----- nvinfo : EIATTR_MAXREG_COUNT
	.align		4
        /*003c*/ 	.byte	0x03, 0x1b
        /*003e*/ 	.short	0x00ff


	//----- nvinfo : EIATTR_MERCURY_ISA_VERSION
	.align		4
        /*0040*/ 	.byte	0x03, 0x5f
        /*0042*/ 	.short	0x0101


	//----- nvinfo : EIATTR_VRC_CTA_INIT_COUNT
	.align		4
        /*0044*/ 	.byte	0x02, 0x4a
	.zero		1
	.zero		1


	//----- nvinfo : EIATTR_EXIT_INSTR_OFFSETS
	.align		4
        /*0048*/ 	.byte	0x04, 0x1c
        /*004a*/ 	.short	(.L_15 - .L_14)


	//   ....[0]....
.L_14:
        /*004c*/ 	.word	0x00000070


	//   ....[1]....
        /*0050*/ 	.word	0x000000f0


	//----- nvinfo : EIATTR_CBANK_PARAM_SIZE
	.align		4
.L_15:
        /*0054*/ 	.byte	0x03, 0x19
        /*0056*/ 	.short	0x0014


	//----- nvinfo : EIATTR_PARAM_CBANK
	.align		4
        /*0058*/ 	.byte	0x04, 0x0a
        /*005a*/ 	.short	(.L_17 - .L_16)
	.align		4
.L_16:
        /*005c*/ 	.word	index@(.nv.constant0._Z14copyVectorizedPK6Float4PS_i)
        /*0060*/ 	.short	0x0380
        /*0062*/ 	.short	0x0014


	//----- nvinfo : EIATTR_SW_WAR
	.align		4
.L_17:
        /*0064*/ 	.byte	0x04, 0x36
        /*0066*/ 	.short	(.L_19 - .L_18)
.L_18:
        /*0068*/ 	.word	0x00000008
.L_19:


//--------------------- .nv.callgraph             --------------------------
	.section	.nv.callgraph,"",@"SHT_CUDA_CALLGRAPH"
	.align	4
	.sectionentsize	8
	.align		4
        /*0000*/ 	.word	0x00000000
	.align		4
        /*0004*/ 	.word	0xffffffff
	.align		4
        /*0008*/ 	.word	0x00000000
	.align		4
        /*000c*/ 	.word	0xfffffffe
	.align		4
        /*0010*/ 	.word	0x00000000
	.align		4
        /*0014*/ 	.word	0xfffffffd
	.align		4
        /*0018*/ 	.word	0x00000000
	.align		4
        /*001c*/ 	.word	0xfffffffc


//--------------------- .text._Z14copyVectorizedPK6Float4PS_i --------------------------
	.section	.text._Z14copyVectorizedPK6Float4PS_i,"ax",@progbits
	.align	128
        .global         _Z14copyVectorizedPK6Float4PS_i
        .type           _Z14copyVectorizedPK6Float4PS_i,@function
        .size           _Z14copyVectorizedPK6Float4PS_i,(.L_x_1 - _Z14copyVectorizedPK6Float4PS_i)
        .other          _Z14copyVectorizedPK6Float4PS_i,@"STO_CUDA_ENTRY STV_DEFAULT"
_Z14copyVectorizedPK6Float4PS_i:
.text._Z14copyVectorizedPK6Float4PS_i:
[----:B------:R-:W-:Y:S01]  /*0000*/  LDC R1, c[0x0][0x37c] ;  /* 0x0000df00ff017b82 */ /* 0x000fe20000000800 */
[----:B------:R-:W0:Y:S07]  /*0010*/  S2R R0, SR_TID.X ;  /* 0x0000000000007919 */ /* 0x000e2e0000002100 */
[----:B------:R-:W0:Y:S01]  /*0020*/  S2UR UR4, SR_CTAID.X ;  /* 0x00000000000479c3 */ /* 0x000e220000002500 */
[----:B------:R-:W1:Y:S07]  /*0030*/  LDCU UR5, c[0x0][0x390] ;  /* 0x00007200ff0577ac */ /* 0x000e6e0008000800 */
[----:B------:R-:W0:Y:S02]  /*0040*/  LDC R7, c[0x0][0x360] ;  /* 0x0000d800ff077b82 */ /* 0x000e240000000800 */
[----:B0-----:R-:W-:-:S05]  /*0050*/  IMAD R7, R7, UR4, R0 ;  /* 0x0000000407077c24 */ /* 0x001fca000f8e0200 */
[----:B-1----:R-:W-:-:S13]  /*0060*/  ISETP.GE.AND P0, PT, R7, UR5, PT ;  /* 0x0000000507007c0c */ /* 0x002fda000bf06270 */
[----:B------:R-:W-:Y:S05]  /*0070*/  @P0 EXIT ;  /* 0x000000000000094d */ /* 0x000fea0003800000 */
[----:B------:R-:W0:Y:S01]  /*0080*/  LDC.64 R4, c[0x0][0x380] ;  /* 0x0000e000ff047b82 */ /* 0x000e220000000a00 */
[----:B------:R-:W1:Y:S07]  /*0090*/  LDCU.64 UR4, c[0x0][0x358] ;  /* 0x00006b00ff0477ac */ /* 0x000e6e0008000a00 */
[----:B------:R-:W2:Y:S01]  /*00a0*/  LDC.64 R2, c[0x0][0x388] ;  /* 0x0000e200ff027b82 */ /* 0x000ea20000000a00 */
[----:B0-----:R-:W-:-:S05]  /*00b0*/  IMAD.WIDE R4, R7, 0x10, R4 ;  /* 0x0000001007047825 */ /* 0x001fca00078e0204 */
[----:B-1----:R-:W3:Y:S01]  /*00c0*/  LDG.E.128.CONSTANT R8, desc[UR4][R4.64] ;  /* 0x0000000404087981 */ /* 0x002ee2000c1e9d00 */
[----:B--2---:R-:W-:-:S05]  /*00d0*/  IMAD.WIDE R2, R7, 0x10, R2 ;  /* 0x0000001007027825 */ /* 0x004fca00078e0202 */
[----:B---3--:R-:W-:Y:S01]  /*00e0*/  STG.E.128 desc[UR4][R2.64], R8 ;  /* 0x0000000802007986 */ /* 0x008fe2000c101d04 */
[----:B------:R-:W-:Y:S05]  /*00f0*/  EXIT ;  /* 0x000000000000794d */ /* 0x000fea0003800000 */
.L_x_0:
[----:B------:R-:W-:-:S00]  /*0100*/  BRA `(.L_x_0) ;  /* 0xfffffffc00fc7947 */ /* 0x000fc0000383ffff */
[----:B------:R-:W-:-:S00]  /*0110*/  NOP ;  /* 0x0000000000007918 */ /* 0x000fc00000000000 */
        /* <DEDUP_REMOVED lines=14> */
.L_x_1:


//--------------------- .nv.shared.reserved.0     --------------------------
	.section	.nv.shared.reserved.0,"aw",@nobits
	.weak		__nv_reservedSMEM_offset_0_alias
	.size		__nv_reservedSMEM_offset_0_alias, 0, 64
	.other		__nv_reservedSMEM_offset_0_alias,@"STO_CUDA_RESERVED_SHARED STV_DEFAULT"
__nv_reservedSMEM_offset_0_alias:
	.zero		0
	.zero		64


//--------------------- .nv.constant0._Z14copyVectorizedPK6Float4PS_i --------------------------
	.section	.nv.constant0._Z14copyVectorizedPK6Float4PS_i,"a",@progbits
	.sectionflags	@""
	.align	4
.nv.constant0._Z14copyVectorizedPK6Float4PS_i:
	.zero		916


//--------------------- SYMBOLS --------------------------

	.type		.nv.reservedSmem.offset0,@object
	.size		.nv.reservedSmem.offset0,0x4
